//
// Generated by NVIDIA NVVM Compiler
//
// Compiler Build ID: CL-36424714
// Cuda compilation tools, release 13.0, V13.0.88
// Based on NVVM 20.0.0
//

.version 9.0
.target sm_100
.address_size 64

	// .globl	_Z11dummyKernelPfPKfS1_i

.visible .entry _Z11dummyKernelPfPKfS1_i(
	.param .u64 .ptr .align 1 _Z11dummyKernelPfPKfS1_i_param_0,
	.param .u64 .ptr .align 1 _Z11dummyKernelPfPKfS1_i_param_1,
	.param .u64 .ptr .align 1 _Z11dummyKernelPfPKfS1_i_param_2,
	.param .u32 _Z11dummyKernelPfPKfS1_i_param_3
)
{
	.reg .pred 	%p<2>;
	.reg .b32 	%r<6>;
	.reg .b32 	%f<4>;
	.reg .b64 	%rd<11>;

	ld.param.u64 	%rd1, [_Z11dummyKernelPfPKfS1_i_param_0];
	ld.param.u64 	%rd2, [_Z11dummyKernelPfPKfS1_i_param_1];
	ld.param.u64 	%rd3, [_Z11dummyKernelPfPKfS1_i_param_2];
	ld.param.u32 	%r2, [_Z11dummyKernelPfPKfS1_i_param_3];
	mov.u32 	%r3, %ctaid.x;
	mov.u32 	%r4, %ntid.x;
	mov.u32 	%r5, %tid.x;
	mad.lo.s32 	%r1, %r3, %r4, %r5;
	setp.ge.s32 	%p1, %r1, %r2;
	@%p1 bra 	$L__BB0_2;
	cvta.to.global.u64 	%rd4, %rd2;
	cvta.to.global.u64 	%rd5, %rd3;
	cvta.to.global.u64 	%rd6, %rd1;
	mul.wide.s32 	%rd7, %r1, 4;
	add.s64 	%rd8, %rd4, %rd7;
	ld.global.f32 	%f1, [%rd8];
	add.s64 	%rd9, %rd5, %rd7;
	ld.global.f32 	%f2, [%rd9];
	add.f32 	%f3, %f1, %f2;
	add.s64 	%rd10, %rd6, %rd7;
	st.global.f32 	[%rd10], %f3;
$L__BB0_2:
	ret;

}


// ===== COMPILED SASS (sm_100) =====

	.target	sm_100

	.elftype	@"ET_EXEC"


//--------------------- .note.nv.tkinfo           --------------------------
	.section	.note.nv.tkinfo,"",@"SHT_NOTE"
	.sectionflags	@"SHF_NOTE_NV_TKINFO"
	.tkinfo
        /*0018*/ 	.word	0x00000002
        /*0030*/ 	.string	""
        /*0030*/ 	.string	"ptxas"
        /*0030*/ 	.string	"Cuda compilation tools, release 13.0, V13.0.88"
        /*0030*/ 	.string	"Build cuda_13.0.r13.0/compiler.36424714_0"
        /*0030*/ 	.string	"-arch sm_100 -m 64 "



//--------------------- .note.nv.cuinfo           --------------------------
	.section	.note.nv.cuinfo,"",@"SHT_NOTE"
	.sectionflags	@"SHF_NOTE_NV_CUINFO"
        /*0018*/ 	.short	0x0002
        /*001a*/ 	.short	0x0064
        /*001c*/ 	.short	0x0082
	.zero		2


//--------------------- .nv.info                  --------------------------
	.section	.nv.info,"",@"SHT_CUDA_INFO"
	.align	4


	//----- nvinfo : EIATTR_REGCOUNT
	.align		4
        /*0000*/ 	.byte	0x04, 0x2f
        /*0002*/ 	.short	(.L_1 - .L_0)
	.align		4
.L_0:
        /*0004*/ 	.word	index@(_Z11dummyKernelPfPKfS1_i)
        /*0008*/ 	.word	0x0000000c


	//----- nvinfo : EIATTR_FRAME_SIZE
	.align		4
.L_1:
        /*000c*/ 	.byte	0x04, 0x11
        /*000e*/ 	.short	(.L_3 - .L_2)
	.align		4
.L_2:
        /*0010*/ 	.word	index@(_Z11dummyKernelPfPKfS1_i)
        /*0014*/ 	.word	0x00000000


	//----- nvinfo : EIATTR_MIN_STACK_SIZE
	.align		4
.L_3:
        /*0018*/ 	.byte	0x04, 0x12
        /*001a*/ 	.short	(.L_5 - .L_4)
	.align		4
.L_4:
        /*001c*/ 	.word	index@(_Z11dummyKernelPfPKfS1_i)
        /*0020*/ 	.word	0x00000000
.L_5:


//--------------------- .nv.compat                --------------------------
	.section	.nv.compat,"",@"SHT_CUDA_COMPAT_INFO"
	.align	4
        /*0000*/ 	.byte	0x02, 0x09, 0x00, 0x00, 0x02, 0x02, 0x01, 0x00, 0x02, 0x05, 0x05, 0x00, 0x03, 0x07, 0x01, 0x01
        /*0010*/ 	.byte	0x02, 0x03, 0x00, 0x00, 0x02, 0x06, 0x01, 0x00, 0x04, 0x0b, 0x08, 0x00, 0x09, 0x00, 0x00, 0x00
        /*0020*/ 	.byte	0x00, 0x00, 0x00, 0x00


//--------------------- .nv.info._Z11dummyKernelPfPKfS1_i --------------------------
	.section	.nv.info._Z11dummyKernelPfPKfS1_i,"",@"SHT_CUDA_INFO"
	.sectionflags	@""
	.align	4


	//----- nvinfo : EIATTR_CUDA_API_VERSION
	.align		4
        /*0000*/ 	.byte	0x04, 0x37
        /*0002*/ 	.short	(.L_7 - .L_6)
.L_6:
        /*0004*/ 	.word	0x00000082


	//----- nvinfo : EIATTR_KPARAM_INFO
	.align		4
.L_7:
        /*0008*/ 	.byte	0x04, 0x17
        /*000a*/ 	.short	(.L_9 - .L_8)
.L_8:
        /*000c*/ 	.word	0x00000000
        /*0010*/ 	.short	0x0003
        /*0012*/ 	.short	0x0018
        /*0014*/ 	.byte	0x00, 0xf0, 0x11, 0x00


	//----- nvinfo : EIATTR_KPARAM_INFO
	.align		4
.L_9:
        /*0018*/ 	.byte	0x04, 0x17
        /*001a*/ 	.short	(.L_11 - .L_10)
.L_10:
        /*001c*/ 	.word	0x00000000
        /*0020*/ 	.short	0x0002
        /*0022*/ 	.short	0x0010
        /*0024*/ 	.byte	0x00, 0xf5, 0x21, 0x00


	//----- nvinfo : EIATTR_KPARAM_INFO
	.align		4
.L_11:
        /*0028*/ 	.byte	0x04, 0x17
        /*002a*/ 	.short	(.L_13 - .L_12)
.L_12:
        /*002c*/ 	.word	0x00000000
        /*0030*/ 	.short	0x0001
        /*0032*/ 	.short	0x0008
        /*0034*/ 	.byte	0x00, 0xf5, 0x21, 0x00


	//----- nvinfo : EIATTR_KPARAM_INFO
	.align		4
.L_13:
        /*0038*/ 	.byte	0x04, 0x17
        /*003a*/ 	.short	(.L_15 - .L_14)
.L_14:
        /*003c*/ 	.word	0x00000000
        /*0040*/ 	.short	0x0000
        /*0042*/ 	.short	0x0000
        /*0044*/ 	.byte	0x00, 0xf5, 0x21, 0x00


	//----- nvinfo : EIATTR_SPARSE_MMA_MASK
	.align		4
.L_15:
        /*0048*/ 	.byte	0x03, 0x50
        /*004a*/ 	.short	0x0000


	//----- nvinfo : EIATTR_MAXREG_COUNT
	.align		4
        /*004c*/ 	.byte	0x03, 0x1b
        /*004e*/ 	.short	0x00ff


	//----- nvinfo : EIATTR_MERCURY_ISA_VERSION
	.align		4
        /*0050*/ 	.byte	0x03, 0x5f
        /*0052*/ 	.short	0x0101


	//----- nvinfo : EIATTR_VRC_CTA_INIT_COUNT
	.align		4
        /*0054*/ 	.byte	0x02, 0x4a
	.zero		1
	.zero		1


	//----- nvinfo : EIATTR_EXIT_INSTR_OFFSETS
	.align		4
        /*0058*/ 	.byte	0x04, 0x1c
        /*005a*/ 	.short	(.L_17 - .L_16)


	//   ....[0]....
.L_16:
        /*005c*/ 	.word	0x00000070


	//   ....[1]....
        /*0060*/ 	.word	0x00000130


	//----- nvinfo : EIATTR_CBANK_PARAM_SIZE
	.align		4
.L_17:
        /*0064*/ 	.byte	0x03, 0x19
        /*0066*/ 	.short	0x001c


	//----- nvinfo : EIATTR_PARAM_CBANK
	.align		4
        /*0068*/ 	.byte	0x04, 0x0a
        /*006a*/ 	.short	(.L_19 - .L_18)
	.align		4
.L_18:
        /*006c*/ 	.word	index@(.nv.constant0._Z11dummyKernelPfPKfS1_i)
        /*0070*/ 	.short	0x0380
        /*0072*/ 	.short	0x001c


	//----- nvinfo : EIATTR_SW_WAR
	.align		4
.L_19:
        /*0074*/ 	.byte	0x04, 0x36
        /*0076*/ 	.short	(.L_21 - .L_20)
.L_20:
        /*0078*/ 	.word	0x00000008
.L_21:


//--------------------- .nv.callgraph             --------------------------
	.section	.nv.callgraph,"",@"SHT_CUDA_CALLGRAPH"
	.align	4
	.sectionentsize	8
	.align		4
        /*0000*/ 	.word	0x00000000
	.align		4
        /*0004*/ 	.word	0xffffffff
	.align		4
        /*0008*/ 	.word	0x00000000
	.align		4
        /*000c*/ 	.word	0xfffffffe
	.align		4
        /*0010*/ 	.word	0x00000000
	.align		4
        /*0014*/ 	.word	0xfffffffd
	.align		4
        /*0018*/ 	.word	0x00000000
	.align		4
        /*001c*/ 	.word	0xfffffffc


//--------------------- .text._Z11dummyKernelPfPKfS1_i --------------------------
	.section	.text._Z11dummyKernelPfPKfS1_i,"ax",@progbits
	.align	128
        .global         _Z11dummyKernelPfPKfS1_i
        .type           _Z11dummyKernelPfPKfS1_i,@function
        .size           _Z11dummyKernelPfPKfS1_i,(.L_x_1 - _Z11dummyKernelPfPKfS1_i)
        .other          _Z11dummyKernelPfPKfS1_i,@"STO_CUDA_ENTRY STV_DEFAULT"
_Z11dummyKernelPfPKfS1_i:
.text._Z11dummyKernelPfPKfS1_i:
[----:B------:R-:W-:Y:S01]  /*0000*/  LDC R1, c[0x0][0x37c] ;  /* 0x0000df00ff017b82 */ /* 0x000fe20000000800 */
[----:B------:R-:W0:Y:S07]  /*0010*/  S2R R0, SR_TID.X ;  /* 0x0000000000007919 */ /* 0x000e2e0000002100 */
[----:B------:R-:W0:Y:S01]  /*0020*/  S2UR UR4, SR_CTAID.X ;  /* 0x00000000000479c3 */ /* 0x000e220000002500 */
[----:B------:R-:W1:Y:S07]  /*0030*/  LDCU UR5, c[0x0][0x398] ;  /* 0x00007300ff0577ac */ /* 0x000e6e0008000800 */
[----:B------:R-:W0:Y:S02]  /*0040*/  LDC R9, c[0x0][0x360] ;  /* 0x0000d800ff097b82 */ /* 0x000e240000000800 */
[----:B0-----:R-:W-:-:S05]  /*0050*/  IMAD R9, R9, UR4, R0 ;  /* 0x0000000409097c24 */ /* 0x001fca000f8e0200 */
[----:B-1----:R-:W-:-:S13]  /*0060*/  ISETP.GE.AND P0, PT, R9, UR5, PT ;  /* 0x0000000509007c0c */ /* 0x002fda000bf06270 */
[----:B------:R-:W-:Y:S05]  /*0070*/  @P0 EXIT ;  /* 0x000000000000094d */ /* 0x000fea0003800000 */
[----:B------:R-:W0:Y:S01]  /*0080*/  LDC.64 R2, c[0x0][0x388] ;  /* 0x0000e200ff027b82 */ /* 0x000e220000000a00 */
[----:B------:R-:W1:Y:S07]  /*0090*/  LDCU.64 UR4, c[0x0][0x358] ;  /* 0x00006b00ff0477ac */ /* 0x000e6e0008000a00 */
[----:B------:R-:W2:Y:S08]  /*00a0*/  LDC.64 R4, c[0x0][0x390] ;  /* 0x0000e400ff047b82 */ /* 0x000eb00000000a00 */
[----:B------:R-:W3:Y:S01]  /*00b0*/  LDC.64 R6, c[0x0][0x380] ;  /* 0x0000e000ff067b82 */ /* 0x000ee20000000a00 */
[----:B0-----:R-:W-:-:S06]  /*00c0*/  IMAD.WIDE R2, R9, 0x4, R2 ;  /* 0x0000000409027825 */ /* 0x001fcc00078e0202 */
[----:B-1----:R-:W4:Y:S01]  /*00d0*/  LDG.E R2, desc[UR4][R2.64] ;  /* 0x0000000402027981 */ /* 0x002f22000c1e1900 */
[----:B--2---:R-:W-:-:S06]  /*00e0*/  IMAD.WIDE R4, R9, 0x4, R4 ;  /* 0x0000000409047825 */ /* 0x004fcc00078e0204 */
[----:B------:R-:W4:Y:S01]  /*00f0*/  LDG.E R5, desc[UR4][R4.64] ;  /* 0x0000000404057981 */ /* 0x000f22000c1e1900 */
[----:B---3--:R-:W-:-:S04]  /*0100*/  IMAD.WIDE R6, R9, 0x4, R6 ;  /* 0x0000000409067825 */ /* 0x008fc800078e0206 */
[----:B----4-:R-:W-:-:S05]  /*0110*/  FADD R9, R2, R5 ;  /* 0x0000000502097221 */ /* 0x010fca0000000000 */
[----:B------:R-:W-:Y:S01]  /*0120*/  STG.E desc[UR4][R6.64], R9 ;  /* 0x0000000906007986 */ /* 0x000fe2000c101904 */
[----:B------:R-:W-:Y:S05]  /*0130*/  EXIT ;  /* 0x000000000000794d */ /* 0x000fea0003800000 */
.L_x_0:
[----:B------:R-:W-:-:S00]  /*0140*/  BRA `(.L_x_0) ;  /* 0xfffffffc00fc7947 */ /* 0x000fc0000383ffff */
[----:B------:R-:W-:-:S00]  /*0150*/  NOP ;  /* 0x0000000000007918 */ /* 0x000fc00000000000 */
        /* <DEDUP_REMOVED lines=10> */
.L_x_1:


//--------------------- .nv.shared.reserved.0     --------------------------
	.section	.nv.shared.reserved.0,"aw",@nobits
	.weak		__nv_reservedSMEM_offset_0_alias
	.size		__nv_reservedSMEM_offset_0_alias, 0, 64
	.other		__nv_reservedSMEM_offset_0_alias,@"STO_CUDA_RESERVED_SHARED STV_DEFAULT"
__nv_reservedSMEM_offset_0_alias:
	.zero		0
	.zero		64


//--------------------- .nv.constant0._Z11dummyKernelPfPKfS1_i --------------------------
	.section	.nv.constant0._Z11dummyKernelPfPKfS1_i,"a",@progbits
	.sectionflags	@""
	.align	4
.nv.constant0._Z11dummyKernelPfPKfS1_i:
	.zero		924


//--------------------- SYMBOLS --------------------------

	.type		.nv.reservedSmem.offset0,@object
	.size		.nv.reservedSmem.offset0,0x4
